//
// Generated by NVIDIA NVVM Compiler
//
// Compiler Build ID: CL-36424714
// Cuda compilation tools, release 13.0, V13.0.88
// Based on NVVM 20.0.0
//

.version 9.0
.target sm_100
.address_size 64

	// .globl	_Z6conv1dPiiS_
.const .align 4 .b8 mask[40];
// _ZZ6conv1dPiiS_E1m has been demoted

.visible .entry _Z6conv1dPiiS_(
	.param .u64 .ptr .align 1 _Z6conv1dPiiS__param_0,
	.param .u32 _Z6conv1dPiiS__param_1,
	.param .u64 .ptr .align 1 _Z6conv1dPiiS__param_2
)
{
	.reg .pred 	%p<6>;
	.reg .b32 	%r<33>;
	.reg .b64 	%rd<11>;
	// demoted variable
	.shared .align 4 .b8 _ZZ6conv1dPiiS_E1m[52];
	ld.param.u64 	%rd4, [_Z6conv1dPiiS__param_0];
	ld.param.u32 	%r5, [_Z6conv1dPiiS__param_1];
	ld.param.u64 	%rd3, [_Z6conv1dPiiS__param_2];
	cvta.to.global.u64 	%rd1, %rd4;
	mov.u32 	%r1, %ntid.x;
	mov.u32 	%r6, %ctaid.x;
	mov.u32 	%r2, %tid.x;
	mad.lo.s32 	%r3, %r1, %r6, %r2;
	setp.ge.s32 	%p1, %r3, %r5;
	@%p1 bra 	$L__BB0_10;
	mul.wide.s32 	%rd5, %r3, 4;
	add.s64 	%rd2, %rd1, %rd5;
	ld.global.u32 	%r7, [%rd2];
	shl.b32 	%r8, %r3, 2;
	mov.u32 	%r9, _ZZ6conv1dPiiS_E1m;
	add.s32 	%r4, %r9, %r8;
	st.shared.u32 	[%r4+8], %r7;
	setp.gt.u32 	%p2, %r2, 1;
	@%p2 bra 	$L__BB0_5;
	setp.lt.s32 	%p3, %r3, 2;
	@%p3 bra 	$L__BB0_4;
	add.s32 	%r11, %r3, -2;
	mul.wide.u32 	%rd6, %r11, 4;
	add.s64 	%rd7, %rd1, %rd6;
	ld.global.u32 	%r12, [%rd7];
	st.shared.u32 	[%r4], %r12;
	bra.uni 	$L__BB0_5;
$L__BB0_4:
	mov.b32 	%r10, 0;
	st.shared.u32 	[%r4], %r10;
$L__BB0_5:
	add.s32 	%r13, %r2, 2;
	setp.lt.u32 	%p4, %r13, %r1;
	@%p4 bra 	$L__BB0_9;
	add.s32 	%r14, %r3, 4;
	setp.ge.s32 	%p5, %r14, %r5;
	@%p5 bra 	$L__BB0_8;
	ld.global.u32 	%r16, [%rd2+8];
	st.shared.u32 	[%r4+16], %r16;
	bra.uni 	$L__BB0_9;
$L__BB0_8:
	mov.b32 	%r15, 0;
	st.shared.u32 	[%r4+16], %r15;
$L__BB0_9:
	bar.sync 	0;
	cvta.to.global.u64 	%rd8, %rd3;
	add.s64 	%rd10, %rd8, %rd5;
	ld.global.u32 	%r17, [%rd10];
	ld.shared.u32 	%r18, [%r4];
	ld.const.u32 	%r19, [mask];
	mad.lo.s32 	%r20, %r19, %r18, %r17;
	ld.shared.u32 	%r21, [%r4+4];
	ld.const.u32 	%r22, [mask+4];
	mad.lo.s32 	%r23, %r22, %r21, %r20;
	ld.shared.u32 	%r24, [%r4+8];
	ld.const.u32 	%r25, [mask+8];
	mad.lo.s32 	%r26, %r25, %r24, %r23;
	ld.shared.u32 	%r27, [%r4+12];
	ld.const.u32 	%r28, [mask+12];
	mad.lo.s32 	%r29, %r28, %r27, %r26;
	ld.shared.u32 	%r30, [%r4+16];
	ld.const.u32 	%r31, [mask+16];
	mad.lo.s32 	%r32, %r31, %r30, %r29;
	st.global.u32 	[%rd10], %r32;
$L__BB0_10:
	ret;

}


// ===== COMPILED SASS (sm_100) =====

	.target	sm_100

	.elftype	@"ET_EXEC"


//--------------------- .note.nv.tkinfo           --------------------------
	.section	.note.nv.tkinfo,"",@"SHT_NOTE"
	.sectionflags	@"SHF_NOTE_NV_TKINFO"
	.tkinfo
        /*0018*/ 	.word	0x00000002
        /*0030*/ 	.string	""
        /*0030*/ 	.string	"ptxas"
        /*0030*/ 	.string	"Cuda compilation tools, release 13.0, V13.0.88"
        /*0030*/ 	.string	"Build cuda_13.0.r13.0/compiler.36424714_0"
        /*0030*/ 	.string	"-arch sm_100 -m 64 "



//--------------------- .note.nv.cuinfo           --------------------------
	.section	.note.nv.cuinfo,"",@"SHT_NOTE"
	.sectionflags	@"SHF_NOTE_NV_CUINFO"
        /*0018*/ 	.short	0x0002
        /*001a*/ 	.short	0x0064
        /*001c*/ 	.short	0x0082
	.zero		2


//--------------------- .nv.info                  --------------------------
	.section	.nv.info,"",@"SHT_CUDA_INFO"
	.align	4


	//----- nvinfo : EIATTR_REGCOUNT
	.align		4
        /*0000*/ 	.byte	0x04, 0x2f
        /*0002*/ 	.short	(.L_2 - .L_1)
	.align		4
.L_1:
        /*0004*/ 	.word	index@(_Z6conv1dPiiS_)
        /*0008*/ 	.word	0x00000012


	//----- nvinfo : EIATTR_FRAME_SIZE
	.align		4
.L_2:
        /*000c*/ 	.byte	0x04, 0x11
        /*000e*/ 	.short	(.L_4 - .L_3)
	.align		4
.L_3:
        /*0010*/ 	.word	index@(_Z6conv1dPiiS_)
        /*0014*/ 	.word	0x00000000


	//----- nvinfo : EIATTR_MIN_STACK_SIZE
	.align		4
.L_4:
        /*0018*/ 	.byte	0x04, 0x12
        /*001a*/ 	.short	(.L_6 - .L_5)
	.align		4
.L_5:
        /*001c*/ 	.word	index@(_Z6conv1dPiiS_)
        /*0020*/ 	.word	0x00000000
.L_6:


//--------------------- .nv.compat                --------------------------
	.section	.nv.compat,"",@"SHT_CUDA_COMPAT_INFO"
	.align	4
        /*0000*/ 	.byte	0x02, 0x09, 0x00, 0x00, 0x02, 0x02, 0x01, 0x00, 0x02, 0x05, 0x05, 0x00, 0x03, 0x07, 0x01, 0x01
        /*0010*/ 	.byte	0x02, 0x03, 0x00, 0x00, 0x02, 0x06, 0x01, 0x00, 0x04, 0x0b, 0x08, 0x00, 0x09, 0x00, 0x00, 0x00
        /*0020*/ 	.byte	0x00, 0x00, 0x00, 0x00


//--------------------- .nv.info._Z6conv1dPiiS_   --------------------------
	.section	.nv.info._Z6conv1dPiiS_,"",@"SHT_CUDA_INFO"
	.sectionflags	@""
	.align	4


	//----- nvinfo : EIATTR_CUDA_API_VERSION
	.align		4
        /*0000*/ 	.byte	0x04, 0x37
        /*0002*/ 	.short	(.L_8 - .L_7)
.L_7:
        /*0004*/ 	.word	0x00000082


	//----- nvinfo : EIATTR_KPARAM_INFO
	.align		4
.L_8:
        /*0008*/ 	.byte	0x04, 0x17
        /*000a*/ 	.short	(.L_10 - .L_9)
.L_9:
        /*000c*/ 	.word	0x00000000
        /*0010*/ 	.short	0x0002
        /*0012*/ 	.short	0x0010
        /*0014*/ 	.byte	0x00, 0xf5, 0x21, 0x00


	//----- nvinfo : EIATTR_KPARAM_INFO
	.align		4
.L_10:
        /*0018*/ 	.byte	0x04, 0x17
        /*001a*/ 	.short	(.L_12 - .L_11)
.L_11:
        /*001c*/ 	.word	0x00000000
        /*0020*/ 	.short	0x0001
        /*0022*/ 	.short	0x0008
        /*0024*/ 	.byte	0x00, 0xf0, 0x11, 0x00


	//----- nvinfo : EIATTR_KPARAM_INFO
	.align		4
.L_12:
        /*0028*/ 	.byte	0x04, 0x17
        /*002a*/ 	.short	(.L_14 - .L_13)
.L_13:
        /*002c*/ 	.word	0x00000000
        /*0030*/ 	.short	0x0000
        /*0032*/ 	.short	0x0000
        /*0034*/ 	.byte	0x00, 0xf5, 0x21, 0x00


	//----- nvinfo : EIATTR_SPARSE_MMA_MASK
	.align		4
.L_14:
        /*0038*/ 	.byte	0x03, 0x50
        /*003a*/ 	.short	0x0000


	//----- nvinfo : EIATTR_MAXREG_COUNT
	.align		4
        /*003c*/ 	.byte	0x03, 0x1b
        /*003e*/ 	.short	0x00ff


	//----- nvinfo : EIATTR_NUM_BARRIERS
	.align		4
        /*0040*/ 	.byte	0x02, 0x4c
        /*0042*/ 	.byte	0x01
	.zero		1


	//----- nvinfo : EIATTR_MERCURY_ISA_VERSION
	.align		4
        /*0044*/ 	.byte	0x03, 0x5f
        /*0046*/ 	.short	0x0101


	//----- nvinfo : EIATTR_VRC_CTA_INIT_COUNT
	.align		4
        /*0048*/ 	.byte	0x02, 0x4a
	.zero		1
	.zero		1


	//----- nvinfo : EIATTR_EXIT_INSTR_OFFSETS
	.align		4
        /*004c*/ 	.byte	0x04, 0x1c
        /*004e*/ 	.short	(.L_16 - .L_15)


	//   ....[0]....
.L_15:
        /*0050*/ 	.word	0x00000070


	//   ....[1]....
        /*0054*/ 	.word	0x000003a0


	//----- nvinfo : EIATTR_CRS_STACK_SIZE
	.align		4
.L_16:
        /*0058*/ 	.byte	0x04, 0x1e
        /*005a*/ 	.short	(.L_18 - .L_17)
.L_17:
        /*005c*/ 	.word	0x00000000


	//----- nvinfo : EIATTR_CBANK_PARAM_SIZE
	.align		4
.L_18:
        /*0060*/ 	.byte	0x03, 0x19
        /*0062*/ 	.short	0x0018


	//----- nvinfo : EIATTR_PARAM_CBANK
	.align		4
        /*0064*/ 	.byte	0x04, 0x0a
        /*0066*/ 	.short	(.L_20 - .L_19)
	.align		4
.L_19:
        /*0068*/ 	.word	index@(.nv.constant0._Z6conv1dPiiS_)
        /*006c*/ 	.short	0x0380
        /*006e*/ 	.short	0x0018


	//----- nvinfo : EIATTR_SW_WAR
	.align		4
.L_20:
        /*0070*/ 	.byte	0x04, 0x36
        /*0072*/ 	.short	(.L_22 - .L_21)
.L_21:
        /*0074*/ 	.word	0x00000008
.L_22:


//--------------------- .nv.callgraph             --------------------------
	.section	.nv.callgraph,"",@"SHT_CUDA_CALLGRAPH"
	.align	4
	.sectionentsize	8
	.align		4
        /*0000*/ 	.word	0x00000000
	.align		4
        /*0004*/ 	.word	0xffffffff
	.align		4
        /*0008*/ 	.word	0x00000000
	.align		4
        /*000c*/ 	.word	0xfffffffe
	.align		4
        /*0010*/ 	.word	0x00000000
	.align		4
        /*0014*/ 	.word	0xfffffffd
	.align		4
        /*0018*/ 	.word	0x00000000
	.align		4
        /*001c*/ 	.word	0xfffffffc


//--------------------- .nv.constant3             --------------------------
	.section	.nv.constant3,"a",@progbits
	.align	4
.nv.constant3:
	.type		mask,@object
	.size		mask,(.L_0 - mask)
mask:
	.zero		40
.L_0:


//--------------------- .text._Z6conv1dPiiS_      --------------------------
	.section	.text._Z6conv1dPiiS_,"ax",@progbits
	.align	128
        .global         _Z6conv1dPiiS_
        .type           _Z6conv1dPiiS_,@function
        .size           _Z6conv1dPiiS_,(.L_x_7 - _Z6conv1dPiiS_)
        .other          _Z6conv1dPiiS_,@"STO_CUDA_ENTRY STV_DEFAULT"
_Z6conv1dPiiS_:
.text._Z6conv1dPiiS_:
[----:B------:R-:W-:Y:S01]  /*0000*/  LDC R1, c[0x0][0x37c] ;  /* 0x0000df00ff017b82 */ /* 0x000fe20000000800 */
[----:B------:R-:W0:Y:S01]  /*0010*/  S2R R7, SR_CTAID.X ;  /* 0x0000000000077919 */ /* 0x000e220000002500 */
[----:B------:R-:W0:Y:S01]  /*0020*/  LDCU UR8, c[0x0][0x360] ;  /* 0x00006c00ff0877ac */ /* 0x000e220008000800 */
[----:B------:R-:W0:Y:S01]  /*0030*/  S2R R6, SR_TID.X ;  /* 0x0000000000067919 */ /* 0x000e220000002100 */
[----:B------:R-:W1:Y:S01]  /*0040*/  LDCU UR9, c[0x0][0x388] ;  /* 0x00007100ff0977ac */ /* 0x000e620008000800 */
[----:B0-----:R-:W-:-:S05]  /*0050*/  IMAD R7, R7, UR8, R6 ;  /* 0x0000000807077c24 */ /* 0x001fca000f8e0206 */
[----:B-1----:R-:W-:-:S13]  /*0060*/  ISETP.GE.AND P0, PT, R7, UR9, PT ;  /* 0x0000000907007c0c */ /* 0x002fda000bf06270 */
[----:B------:R-:W-:Y:S05]  /*0070*/  @P0 EXIT ;  /* 0x000000000000094d */ /* 0x000fea0003800000 */
[----:B------:R-:W0:Y:S01]  /*0080*/  LDC.64 R4, c[0x0][0x380] ;  /* 0x0000e000ff047b82 */ /* 0x000e220000000a00 */
[----:B------:R-:W1:Y:S01]  /*0090*/  LDCU.64 UR6, c[0x0][0x358] ;  /* 0x00006b00ff0677ac */ /* 0x000e620008000a00 */
[----:B0-----:R-:W-:-:S05]  /*00a0*/  IMAD.WIDE R2, R7, 0x4, R4 ;  /* 0x0000000407027825 */ /* 0x001fca00078e0204 */
[----:B-1----:R-:W2:Y:S01]  /*00b0*/  LDG.E R0, desc[UR6][R2.64] ;  /* 0x0000000602007981 */ /* 0x002ea2000c1e1900 */
[----:B------:R-:W0:Y:S01]  /*00c0*/  S2UR UR5, SR_CgaCtaId ;  /* 0x00000000000579c3 */ /* 0x000e220000008800 */
[----:B------:R-:W-:Y:S01]  /*00d0*/  UMOV UR4, 0x400 ;  /* 0x0000040000047882 */ /* 0x000fe20000000000 */
[----:B------:R-:W-:Y:S01]  /*00e0*/  ISETP.GT.U32.AND P0, PT, R6, 0x1, PT ;  /* 0x000000010600780c */ /* 0x000fe20003f04070 */
[----:B------:R-:W-:Y:S01]  /*00f0*/  BSSY.RECONVERGENT B0, `(.L_x_0) ;  /* 0x000000d000007945 */ /* 0x000fe20003800200 */
[----:B0-----:R-:W-:-:S06]  /*0100*/  ULEA UR4, UR5, UR4, 0x18 ;  /* 0x0000000405047291 */ /* 0x001fcc000f8ec0ff */
[----:B------:R-:W-:-:S05]  /*0110*/  LEA R9, R7, UR4, 0x2 ;  /* 0x0000000407097c11 */ /* 0x000fca000f8e10ff */
[----:B--2---:R0:W-:Y:S01]  /*0120*/  STS [R9+0x8], R0 ;  /* 0x0000080009007388 */ /* 0x0041e20000000800 */
[----:B------:R-:W-:Y:S05]  /*0130*/  @P0 BRA `(.L_x_1) ;  /* 0x0000000000200947 */ /* 0x000fea0003800000 */
[----:B------:R-:W-:-:S13]  /*0140*/  ISETP.GE.AND P0, PT, R7, 0x2, PT ;  /* 0x000000020700780c */ /* 0x000fda0003f06270 */
[----:B------:R-:W-:Y:S05]  /*0150*/  @!P0 BRA `(.L_x_2) ;  /* 0x0000000000148947 */ /* 0x000fea0003800000 */
[----:B------:R-:W-:-:S05]  /*0160*/  IADD3 R11, PT, PT, R7, -0x2, RZ ;  /* 0xfffffffe070b7810 */ /* 0x000fca0007ffe0ff */
[----:B------:R-:W-:-:S06]  /*0170*/  IMAD.WIDE.U32 R4, R11, 0x4, R4 ;  /* 0x000000040b047825 */ /* 0x000fcc00078e0004 */
[----:B------:R-:W2:Y:S04]  /*0180*/  LDG.E R4, desc[UR6][R4.64] ;  /* 0x0000000604047981 */ /* 0x000ea8000c1e1900 */
[----:B--2---:R1:W-:Y:S01]  /*0190*/  STS [R9], R4 ;  /* 0x0000000409007388 */ /* 0x0043e20000000800 */
[----:B------:R-:W-:Y:S05]  /*01a0*/  BRA `(.L_x_1) ;  /* 0x0000000000047947 */ /* 0x000fea0003800000 */
.L_x_2:
[----:B------:R2:W-:Y:S02]  /*01b0*/  STS [R9], RZ ;  /* 0x000000ff09007388 */ /* 0x0005e40000000800 */
.L_x_1:
[----:B------:R-:W-:Y:S05]  /*01c0*/  BSYNC.RECONVERGENT B0 ;  /* 0x0000000000007941 */ /* 0x000fea0003800200 */
.L_x_0:
[----:B0-----:R-:W-:Y:S01]  /*01d0*/  IADD3 R0, PT, PT, R6, 0x2, RZ ;  /* 0x0000000206007810 */ /* 0x001fe20007ffe0ff */
[----:B------:R-:W-:Y:S03]  /*01e0*/  BSSY.RECONVERGENT B0, `(.L_x_3) ;  /* 0x000000a000007945 */ /* 0x000fe60003800200 */
[----:B------:R-:W-:-:S13]  /*01f0*/  ISETP.GE.U32.AND P0, PT, R0, UR8, PT ;  /* 0x0000000800007c0c */ /* 0x000fda000bf06070 */
[----:B------:R-:W-:Y:S05]  /*0200*/  @!P0 BRA `(.L_x_4) ;  /* 0x00000000001c8947 */ /* 0x000fea0003800000 */
[----:B------:R-:W-:-:S04]  /*0210*/  IADD3 R0, PT, PT, R7, 0x4, RZ ;  /* 0x0000000407007810 */ /* 0x000fc80007ffe0ff */
[----:B------:R-:W-:-:S13]  /*0220*/  ISETP.GE.AND P0, PT, R0, UR9, PT ;  /* 0x0000000900007c0c */ /* 0x000fda000bf06270 */
[----:B------:R-:W-:Y:S05]  /*0230*/  @P0 BRA `(.L_x_5) ;  /* 0x00000000000c0947 */ /* 0x000fea0003800000 */
[----:B------:R-:W3:Y:S04]  /*0240*/  LDG.E R2, desc[UR6][R2.64+0x8] ;  /* 0x0000080602027981 */ /* 0x000ee8000c1e1900 */
[----:B---3--:R0:W-:Y:S01]  /*0250*/  STS [R9+0x10], R2 ;  /* 0x0000100209007388 */ /* 0x0081e20000000800 */
[----:B------:R-:W-:Y:S05]  /*0260*/  BRA `(.L_x_4) ;  /* 0x0000000000047947 */ /* 0x000fea0003800000 */
.L_x_5:
[----:B------:R3:W-:Y:S02]  /*0270*/  STS [R9+0x10], RZ ;  /* 0x000010ff09007388 */ /* 0x0007e40000000800 */
.L_x_4:
[----:B------:R-:W-:Y:S05]  /*0280*/  BSYNC.RECONVERGENT B0 ;  /* 0x0000000000007941 */ /* 0x000fea0003800200 */
.L_x_3:
[----:B0-----:R-:W0:Y:S08]  /*0290*/  LDC.64 R2, c[0x0][0x390] ;  /* 0x0000e400ff027b82 */ /* 0x001e300000000a00 */
[----:B------:R-:W-:Y:S06]  /*02a0*/  BAR.SYNC.DEFER_BLOCKING 0x0 ;  /* 0x0000000000007b1d */ /* 0x000fec0000010000 */
[----:B------:R-:W4:Y:S01]  /*02b0*/  LDCU.128 UR12, c[0x3][URZ] ;  /* 0x00c00000ff0c77ac */ /* 0x000f220008000c00 */
[----:B------:R-:W5:Y:S01]  /*02c0*/  LDCU UR4, c[0x3][0x10] ;  /* 0x00c00200ff0477ac */ /* 0x000f620008000800 */
[----:B0-----:R-:W-:Y:S01]  /*02d0*/  IMAD.WIDE R2, R7, 0x4, R2 ;  /* 0x0000000407027825 */ /* 0x001fe200078e0202 */
[----:B------:R-:W4:Y:S04]  /*02e0*/  LDS R5, [R9] ;  /* 0x0000000009057984 */ /* 0x000f280000000800 */
[----:B------:R-:W4:Y:S04]  /*02f0*/  LDG.E R0, desc[UR6][R2.64] ;  /* 0x0000000602007981 */ /* 0x000f28000c1e1900 */
[----:B------:R-:W0:Y:S04]  /*0300*/  LDS R7, [R9+0x4] ;  /* 0x0000040009077984 */ /* 0x000e280000000800 */
[----:B------:R-:W1:Y:S04]  /*0310*/  LDS R11, [R9+0x8] ;  /* 0x00000800090b7984 */ /* 0x000e680000000800 */
[----:B------:R-:W2:Y:S04]  /*0320*/  LDS R13, [R9+0xc] ;  /* 0x00000c00090d7984 */ /* 0x000ea80000000800 */
[----:B------:R-:W5:Y:S01]  /*0330*/  LDS R15, [R9+0x10] ;  /* 0x00001000090f7984 */ /* 0x000f620000000800 */
[----:B----4-:R-:W-:-:S04]  /*0340*/  IMAD R0, R5, UR12, R0 ;  /* 0x0000000c05007c24 */ /* 0x010fc8000f8e0200 */
[----:B0-----:R-:W-:-:S04]  /*0350*/  IMAD R0, R7, UR13, R0 ;  /* 0x0000000d07007c24 */ /* 0x001fc8000f8e0200 */
[----:B-1----:R-:W-:-:S04]  /*0360*/  IMAD R0, R11, UR14, R0 ;  /* 0x0000000e0b007c24 */ /* 0x002fc8000f8e0200 */
[----:B--2---:R-:W-:-:S04]  /*0370*/  IMAD R0, R13, UR15, R0 ;  /* 0x0000000f0d007c24 */ /* 0x004fc8000f8e0200 */
[----:B-----5:R-:W-:-:S05]  /*0380*/  IMAD R15, R15, UR4, R0 ;  /* 0x000000040f0f7c24 */ /* 0x020fca000f8e0200 */
[----:B------:R-:W-:Y:S01]  /*0390*/  STG.E desc[UR6][R2.64], R15 ;  /* 0x0000000f02007986 */ /* 0x000fe2000c101906 */
[----:B------:R-:W-:Y:S05]  /*03a0*/  EXIT ;  /* 0x000000000000794d */ /* 0x000fea0003800000 */
.L_x_6:
[----:B------:R-:W-:-:S00]  /*03b0*/  BRA `(.L_x_6) ;  /* 0xfffffffc00fc7947 */ /* 0x000fc0000383ffff */
[----:B------:R-:W-:-:S00]  /*03c0*/  NOP ;  /* 0x0000000000007918 */ /* 0x000fc00000000000 */
        /* <DEDUP_REMOVED lines=11> */
.L_x_7:


//--------------------- .nv.shared._Z6conv1dPiiS_ --------------------------
	.section	.nv.shared._Z6conv1dPiiS_,"aw",@nobits
	.sectionflags	@""
	.align	4
.nv.shared._Z6conv1dPiiS_:
	.zero		1076


//--------------------- .nv.shared.reserved.0     --------------------------
	.section	.nv.shared.reserved.0,"aw",@nobits
	.weak		__nv_reservedSMEM_offset_0_alias
	.size		__nv_reservedSMEM_offset_0_alias, 0, 64
	.other		__nv_reservedSMEM_offset_0_alias,@"STO_CUDA_RESERVED_SHARED STV_DEFAULT"
__nv_reservedSMEM_offset_0_alias:
	.zero		0
	.zero		64


//--------------------- .nv.constant0._Z6conv1dPiiS_ --------------------------
	.section	.nv.constant0._Z6conv1dPiiS_,"a",@progbits
	.sectionflags	@""
	.align	4
.nv.constant0._Z6conv1dPiiS_:
	.zero		920


//--------------------- SYMBOLS --------------------------

	.type		.nv.reservedSmem.offset0,@object
	.size		.nv.reservedSmem.offset0,0x4
	.type		.nv.reservedSmem.cap,@object
	.size		.nv.reservedSmem.cap,0x4
